	.headerflags	@"EF_CUDA_TEXMODE_UNIFIED EF_CUDA_64BIT_ADDRESS EF_CUDA_ACCELERATORS EF_CUDA_SM90 EF_CUDA_VIRTUAL_SM(EF_CUDA_SM90)"
	.elftype	@"ET_EXEC"


//--------------------- .nv.info                  --------------------------
	.section	.nv.info,"",@"SHT_CUDA_INFO"
	.align	4


	//----- nvinfo : EIATTR_REGCOUNT
	.align		4
        /*0000*/ 	.byte	0x04, 0x2f
        /*0002*/ 	.short	(.L_1 - .L_0)
	.align		4
.L_0:
        /*0004*/ 	.word	index@(triton_poi_fused_relu_threshold_backward_view_1)
        /*0008*/ 	.word	0x0000000e


	//----- nvinfo : EIATTR_MIN_STACK_SIZE
	.align		4
.L_1:
        /*000c*/ 	.byte	0x04, 0x12
        /*000e*/ 	.short	(.L_3 - .L_2)
	.align		4
.L_2:
        /*0010*/ 	.word	index@(triton_poi_fused_relu_threshold_backward_view_1)
        /*0014*/ 	.word	0x00000000


	//----- nvinfo : EIATTR_FRAME_SIZE
	.align		4
.L_3:
        /*0018*/ 	.byte	0x04, 0x11
        /*001a*/ 	.short	(.L_5 - .L_4)
	.align		4
.L_4:
        /*001c*/ 	.word	index@(triton_poi_fused_relu_threshold_backward_view_1)
        /*0020*/ 	.word	0x00000000


	//----- nvinfo : EIATTR_MIN_STACK_SIZE
	.align		4
.L_5:
        /*0024*/ 	.byte	0x04, 0x12
        /*0026*/ 	.short	(.L_7 - .L_6)
	.align		4
.L_6:
        /*0028*/ 	.word	index@(triton_poi_fused_relu_threshold_backward_view_1)
        /*002c*/ 	.word	0x00000000
.L_7:


//--------------------- .nv.info.triton_poi_fused_relu_threshold_backward_view_1 --------------------------
	.section	.nv.info.triton_poi_fused_relu_threshold_backward_view_1,"",@"SHT_CUDA_INFO"
	.sectionflags	@""
	.align	4


	//----- nvinfo : EIATTR_CUDA_API_VERSION
	.align		4
        /*0000*/ 	.byte	0x04, 0x37
        /*0002*/ 	.short	(.L_9 - .L_8)
.L_8:
        /*0004*/ 	.word	0x0000007c


	//----- nvinfo : EIATTR_KPARAM_INFO
	.align		4
.L_9:
        /*0008*/ 	.byte	0x04, 0x17
        /*000a*/ 	.short	(.L_11 - .L_10)
.L_10:
        /*000c*/ 	.word	0x00000000
        /*0010*/ 	.short	0x0004
        /*0012*/ 	.short	0x0020
        /*0014*/ 	.byte	0x00, 0xf0, 0x11, 0x00


	//----- nvinfo : EIATTR_KPARAM_INFO
	.align		4
.L_11:
        /*0018*/ 	.byte	0x04, 0x17
        /*001a*/ 	.short	(.L_13 - .L_12)
.L_12:
        /*001c*/ 	.word	0x00000000
        /*0020*/ 	.short	0x0003
        /*0022*/ 	.short	0x0018
        /*0024*/ 	.byte	0x00, 0xf4, 0x21, 0x00


	//----- nvinfo : EIATTR_KPARAM_INFO
	.align		4
.L_13:
        /*0028*/ 	.byte	0x04, 0x17
        /*002a*/ 	.short	(.L_15 - .L_14)
.L_14:
        /*002c*/ 	.word	0x00000000
        /*0030*/ 	.short	0x0002
        /*0032*/ 	.short	0x0010
        /*0034*/ 	.byte	0x00, 0xf4, 0x21, 0x00


	//----- nvinfo : EIATTR_KPARAM_INFO
	.align		4
.L_15:
        /*0038*/ 	.byte	0x04, 0x17
        /*003a*/ 	.short	(.L_17 - .L_16)
.L_16:
        /*003c*/ 	.word	0x00000000
        /*0040*/ 	.short	0x0001
        /*0042*/ 	.short	0x0008
        /*0044*/ 	.byte	0x00, 0xf4, 0x21, 0x00


	//----- nvinfo : EIATTR_KPARAM_INFO
	.align		4
.L_17:
        /*0048*/ 	.byte	0x04, 0x17
        /*004a*/ 	.short	(.L_19 - .L_18)
.L_18:
        /*004c*/ 	.word	0x00000000
        /*0050*/ 	.short	0x0000
        /*0052*/ 	.short	0x0000
        /*0054*/ 	.byte	0x00, 0xf4, 0x21, 0x00


	//----- nvinfo : EIATTR_SPARSE_MMA_MASK
	.align		4
.L_19:
        /*0058*/ 	.byte	0x03, 0x50
        /*005a*/ 	.short	0x0000


	//----- nvinfo : EIATTR_MAXREG_COUNT
	.align		4
        /*005c*/ 	.byte	0x03, 0x1b
        /*005e*/ 	.short	0x00ff


	//----- nvinfo : EIATTR_EXIT_INSTR_OFFSETS
	.align		4
        /*0060*/ 	.byte	0x04, 0x1c
        /*0062*/ 	.short	(.L_21 - .L_20)


	//   ....[0]....
.L_20:
        /*0064*/ 	.word	0x000001f0


	//   ....[1]....
        /*0068*/ 	.word	0x00000210


	//----- nvinfo : EIATTR_REQNTID
	.align		4
.L_21:
        /*006c*/ 	.byte	0x04, 0x10
        /*006e*/ 	.short	(.L_23 - .L_22)
.L_22:
        /*0070*/ 	.word	0x00000080
        /*0074*/ 	.word	0x00000001
        /*0078*/ 	.word	0x00000001


	//----- nvinfo : EIATTR_CBANK_PARAM_SIZE
	.align		4
.L_23:
        /*007c*/ 	.byte	0x03, 0x19
        /*007e*/ 	.short	0x0024


	//----- nvinfo : EIATTR_PARAM_CBANK
	.align		4
        /*0080*/ 	.byte	0x04, 0x0a
        /*0082*/ 	.short	(.L_25 - .L_24)
	.align		4
.L_24:
        /*0084*/ 	.word	index@(.nv.constant0.triton_poi_fused_relu_threshold_backward_view_1)
        /*0088*/ 	.short	0x0210
        /*008a*/ 	.short	0x0024


	//----- nvinfo : EIATTR_SW_WAR
	.align		4
.L_25:
        /*008c*/ 	.byte	0x04, 0x36
        /*008e*/ 	.short	(.L_27 - .L_26)
.L_26:
        /*0090*/ 	.word	0x00000008
.L_27:


//--------------------- .nv.callgraph             --------------------------
	.section	.nv.callgraph,"",@"SHT_CUDA_CALLGRAPH"
	.align	4
	.sectionentsize	8
	.align		4
        /*0000*/ 	.word	0x00000000
	.align		4
        /*0004*/ 	.word	0xffffffff
	.align		4
        /*0008*/ 	.word	0x00000000
	.align		4
        /*000c*/ 	.word	0xfffffffe
	.align		4
        /*0010*/ 	.word	0x00000000
	.align		4
        /*0014*/ 	.word	0xfffffffd
	.align		4
        /*0018*/ 	.word	0x00000000
	.align		4
        /*001c*/ 	.word	0xfffffffc


//--------------------- .text.triton_poi_fused_relu_threshold_backward_view_1 --------------------------
	.section	.text.triton_poi_fused_relu_threshold_backward_view_1,"ax",@progbits
	.align	128
        .global         triton_poi_fused_relu_threshold_backward_view_1
        .type           triton_poi_fused_relu_threshold_backward_view_1,@function
        .size           triton_poi_fused_relu_threshold_backward_view_1,(.L_x_1 - triton_poi_fused_relu_threshold_backward_view_1)
        .other          triton_poi_fused_relu_threshold_backward_view_1,@"STO_CUDA_ENTRY STV_DEFAULT"
triton_poi_fused_relu_threshold_backward_view_1:
.text.triton_poi_fused_relu_threshold_backward_view_1:
[----:B------:R-:W0:Y:S02]  /*0000*/  LDC R1, c[0x0][0x28] ;  /* 0x00000a00ff017b82 */ /* 0x000e240000000800 */
[----:B------:R-:W1:Y:S01]  /*0010*/  S2R R0, SR_TID.X ;  /* 0x0000000000007919 */ /* 0x000e620000002100 */
[----:B------:R-:W2:Y:S01]  /*0020*/  LDC.64 R4, c[0x0][0x218] ;  /* 0x00008600ff047b82 */ /* 0x000ea20000000a00 */
[----:B------:R-:W-:Y:S01]  /*0030*/  IMAD.MOV.U32 R11, RZ, RZ, RZ ;  /* 0x000000ffff0b7224 */ /* 0x000fe200078e00ff */
[----:B------:R-:W-:Y:S01]  /*0040*/  ULDC.64 UR4, c[0x0][0x208] ;  /* 0x0000820000047ab9 */ /* 0x000fe20000000a00 */
[----:B------:R-:W3:Y:S01]  /*0050*/  S2R R9, SR_CTAID.X ;  /* 0x0000000000097919 */ /* 0x000ee20000002500 */
[----:B------:R-:W-:-:S04]  /*0060*/  ULDC.64 UR6, c[0x0][0x228] ;  /* 0x00008a0000067ab9 */ /* 0x000fc80000000a00 */
[----:B------:R-:W4:Y:S01]  /*0070*/  LDC.64 R2, c[0x0][0x210] ;  /* 0x00008400ff027b82 */ /* 0x000f220000000a00 */
[----:B-1----:R-:W-:Y:S02]  /*0080*/  LOP3.LUT R0, R0, 0x7f, RZ, 0xc0, !PT ;  /* 0x0000007f00007812 */ /* 0x002fe400078ec0ff */
[----:B---3--:R-:W-:-:S03]  /*0090*/  SHF.R.S32.HI R6, RZ, 0x18, R9 ;  /* 0x00000018ff067819 */ /* 0x008fc60000011409 */
[----:B------:R-:W-:Y:S01]  /*00a0*/  IMAD R9, R9, 0x80, R0 ;  /* 0x0000008009097824 */ /* 0x000fe200078e0200 */
[----:B------:R-:W-:-:S03]  /*00b0*/  SGXT R0, R6, 0x1 ;  /* 0x000000010600781a */ /* 0x000fc60000000200 */
[C---:B----4-:R-:W-:Y:S01]  /*00c0*/  IMAD.WIDE R2, R9.reuse, 0x4, R2 ;  /* 0x0000000409027825 */ /* 0x050fe200078e0202 */
[----:B------:R-:W-:Y:S02]  /*00d0*/  ISETP.GE.AND P0, PT, R9, 0x100, PT ;  /* 0x000001000900780c */ /* 0x000fe40003f06270 */
[----:B------:R-:W-:-:S04]  /*00e0*/  LEA.HI R0, R0, R9, RZ, 0x2 ;  /* 0x0000000900007211 */ /* 0x000fc800078f10ff */
[----:B------:R-:W-:-:S05]  /*00f0*/  LOP3.LUT R0, R0, 0xfffffffc, RZ, 0xc0, !PT ;  /* 0xfffffffc00007812 */ /* 0x000fca00078ec0ff */
[----:B------:R-:W-:Y:S02]  /*0100*/  IMAD.IADD R7, R9, 0x1, -R0 ;  /* 0x0000000109077824 */ /* 0x000fe400078e0a00 */
[----:B------:R-:W-:Y:S02]  /*0110*/  IMAD.MOV.U32 R0, RZ, RZ, RZ ;  /* 0x000000ffff007224 */ /* 0x000fe400078e00ff */
[----:B--2---:R-:W-:Y:S02]  /*0120*/  IMAD.WIDE R4, R7, 0x4, R4 ;  /* 0x0000000407047825 */ /* 0x004fe400078e0204 */
[----:B------:R-:W1:Y:S02]  /*0130*/  LDC.64 R6, c[0x0][0x220] ;  /* 0x00008800ff067b82 */ /* 0x000e640000000a00 */
[----:B------:R-:W2:Y:S04]  /*0140*/  @!P0 LDG.E R0, desc[UR4][R2.64] ;  /* 0x0000000402008981 */ /* 0x000ea8000c1e1900 */
[----:B------:R-:W2:Y:S01]  /*0150*/  @!P0 LDG.E.EL R11, desc[UR4][R4.64] ;  /* 0x00000004040b8981 */ /* 0x000ea2000c2e1900 */
[----:B-1----:R-:W-:-:S04]  /*0160*/  IMAD.WIDE R6, R9, 0x4, R6 ;  /* 0x0000000409067825 */ /* 0x002fc800078e0206 */
[----:B--2---:R-:W-:Y:S01]  /*0170*/  FADD R8, R11, R0 ;  /* 0x000000000b087221 */ /* 0x004fe20000000000 */
[----:B------:R-:W-:-:S04]  /*0180*/  FSETP.GEU.AND P1, PT, R0, -R11, PT ;  /* 0x8000000b0000720b */ /* 0x000fc80003f2e000 */
[----:B------:R-:W-:Y:S02]  /*0190*/  FSEL R11, R8, RZ, P1 ;  /* 0x000000ff080b7208 */ /* 0x000fe40000800000 */
[----:B------:R-:W-:Y:S02]  /*01a0*/  IADD3 R8, P1, R9, UR6, RZ ;  /* 0x0000000609087c10 */ /* 0x000fe4000ff3e0ff */
[----:B------:R-:W-:Y:S01]  /*01b0*/  FSETP.GTU.AND P2, PT, R11, RZ, PT ;  /* 0x000000ff0b00720b */ /* 0x000fe20003f4c000 */
[----:B------:R1:W-:Y:S01]  /*01c0*/  @!P0 STG.E desc[UR4][R6.64], R11 ;  /* 0x0000000b06008986 */ /* 0x0003e2000c101904 */
[----:B------:R-:W-:Y:S02]  /*01d0*/  LEA.HI.X.SX32 R9, R9, UR7, 0x1, P1 ;  /* 0x0000000709097c11 */ /* 0x000fe400088f0eff */
[----:B------:R-:W-:Y:S01]  /*01e0*/  SEL R3, RZ, 0x1, P2 ;  /* 0x00000001ff037807 */ /* 0x000fe20001000000 */
[----:B------:R-:W-:Y:S08]  /*01f0*/  @P0 EXIT ;  /* 0x000000000000094d */ /* 0x000ff00003800000 */
[----:B------:R-:W-:Y:S01]  /*0200*/  STG.E.U8 desc[UR4][R8.64], R3 ;  /* 0x0000000308007986 */ /* 0x000fe2000c101104 */
[----:B------:R-:W-:Y:S05]  /*0210*/  EXIT ;  /* 0x000000000000794d */ /* 0x000fea0003800000 */
.L_x_0:
[----:B------:R-:W-:-:S00]  /*0220*/  BRA `(.L_x_0) ;  /* 0xfffffffc00fc7947 */ /* 0x000fc0000383ffff */
[----:B------:R-:W-:-:S00]  /*0230*/  NOP ;  /* 0x0000000000007918 */ /* 0x000fc00000000000 */
        /* <DEDUP_REMOVED lines=12> */
.L_x_1:


//--------------------- .nv.constant0.triton_poi_fused_relu_threshold_backward_view_1 --------------------------
	.section	.nv.constant0.triton_poi_fused_relu_threshold_backward_view_1,"a",@progbits
	.sectionflags	@""
	.align	4
.nv.constant0.triton_poi_fused_relu_threshold_backward_view_1:
	.zero		564
